//
// Generated by NVIDIA NVVM Compiler
//
// Compiler Build ID: CL-36424714
// Cuda compilation tools, release 13.0, V13.0.88
// Based on NVVM 20.0.0
//

.version 9.0
.target sm_100
.address_size 64

	// .globl	_Z4funcP9CudaClass
.extern .func  (.param .b32 func_retval0) vprintf
(
	.param .b64 vprintf_param_0,
	.param .b64 vprintf_param_1
)
;
.global .align 1 .b8 $str[7] = {120, 58, 32, 37, 100, 10};

.visible .entry _Z4funcP9CudaClass(
	.param .u64 .ptr .align 1 _Z4funcP9CudaClass_param_0
)
{
	.local .align 8 .b8 	__local_depot0[8];
	.reg .b64 	%SP;
	.reg .b64 	%SPL;
	.reg .b32 	%r<4>;
	.reg .b64 	%rd<7>;

	mov.u64 	%SPL, __local_depot0;
	cvta.local.u64 	%SP, %SPL;
	ld.param.u64 	%rd1, [_Z4funcP9CudaClass_param_0];
	cvta.to.global.u64 	%rd2, %rd1;
	add.u64 	%rd3, %SP, 0;
	add.u64 	%rd4, %SPL, 0;
	ld.global.u32 	%r1, [%rd2];
	st.local.u32 	[%rd4], %r1;
	mov.u64 	%rd5, $str;
	cvta.global.u64 	%rd6, %rd5;
	{ // callseq 0, 0
	.param .b64 param0;
	st.param.b64 	[param0], %rd6;
	.param .b64 param1;
	st.param.b64 	[param1], %rd3;
	.param .b32 retval0;
	call.uni (retval0), 
	vprintf, 
	(
	param0, 
	param1
	);
	ld.param.b32 	%r2, [retval0];
	} // callseq 0
	ret;

}


// ===== COMPILED SASS (sm_100) =====

	.target	sm_100

	.elftype	@"ET_EXEC"


//--------------------- .note.nv.tkinfo           --------------------------
	.section	.note.nv.tkinfo,"",@"SHT_NOTE"
	.sectionflags	@"SHF_NOTE_NV_TKINFO"
	.tkinfo
        /*0018*/ 	.word	0x00000002
        /*0030*/ 	.string	""
        /*0030*/ 	.string	"ptxas"
        /*0030*/ 	.string	"Cuda compilation tools, release 13.0, V13.0.88"
        /*0030*/ 	.string	"Build cuda_13.0.r13.0/compiler.36424714_0"
        /*0030*/ 	.string	"-arch sm_100 -m 64 "



//--------------------- .note.nv.cuinfo           --------------------------
	.section	.note.nv.cuinfo,"",@"SHT_NOTE"
	.sectionflags	@"SHF_NOTE_NV_CUINFO"
        /*0018*/ 	.short	0x0002
        /*001a*/ 	.short	0x0064
        /*001c*/ 	.short	0x0082
	.zero		2


//--------------------- .nv.info                  --------------------------
	.section	.nv.info,"",@"SHT_CUDA_INFO"
	.align	4


	//----- nvinfo : EIATTR_REGCOUNT
	.align		4
        /*0000*/ 	.byte	0x04, 0x2f
        /*0002*/ 	.short	(.L_2 - .L_1)
	.align		4
.L_1:
        /*0004*/ 	.word	index@(_Z4funcP9CudaClass)
        /*0008*/ 	.word	0x00000018


	//----- nvinfo : EIATTR_FRAME_SIZE
	.align		4
.L_2:
        /*000c*/ 	.byte	0x04, 0x11
        /*000e*/ 	.short	(.L_4 - .L_3)
	.align		4
.L_3:
        /*0010*/ 	.word	index@(_Z4funcP9CudaClass)
        /*0014*/ 	.word	0x00000008


	//----- nvinfo : EIATTR_MIN_STACK_SIZE
	.align		4
.L_4:
        /*0018*/ 	.byte	0x04, 0x12
        /*001a*/ 	.short	(.L_6 - .L_5)
	.align		4
.L_5:
        /*001c*/ 	.word	index@(_Z4funcP9CudaClass)
        /*0020*/ 	.word	0x00000008
.L_6:


//--------------------- .nv.compat                --------------------------
	.section	.nv.compat,"",@"SHT_CUDA_COMPAT_INFO"
	.align	4
        /*0000*/ 	.byte	0x02, 0x09, 0x00, 0x00, 0x02, 0x02, 0x01, 0x00, 0x02, 0x05, 0x05, 0x00, 0x03, 0x07, 0x01, 0x01
        /*0010*/ 	.byte	0x02, 0x03, 0x00, 0x00, 0x02, 0x06, 0x01, 0x00, 0x04, 0x0b, 0x08, 0x00, 0x09, 0x00, 0x00, 0x00
        /*0020*/ 	.byte	0x00, 0x00, 0x00, 0x00


//--------------------- .nv.info._Z4funcP9CudaClass --------------------------
	.section	.nv.info._Z4funcP9CudaClass,"",@"SHT_CUDA_INFO"
	.sectionflags	@""
	.align	4


	//----- nvinfo : EIATTR_CUDA_API_VERSION
	.align		4
        /*0000*/ 	.byte	0x04, 0x37
        /*0002*/ 	.short	(.L_8 - .L_7)
.L_7:
        /*0004*/ 	.word	0x00000082


	//----- nvinfo : EIATTR_KPARAM_INFO
	.align		4
.L_8:
        /*0008*/ 	.byte	0x04, 0x17
        /*000a*/ 	.short	(.L_10 - .L_9)
.L_9:
        /*000c*/ 	.word	0x00000000
        /*0010*/ 	.short	0x0000
        /*0012*/ 	.short	0x0000
        /*0014*/ 	.byte	0x00, 0xf5, 0x21, 0x00


	//----- nvinfo : EIATTR_SPARSE_MMA_MASK
	.align		4
.L_10:
        /*0018*/ 	.byte	0x03, 0x50
        /*001a*/ 	.short	0x0000


	//----- nvinfo : EIATTR_MAXREG_COUNT
	.align		4
        /*001c*/ 	.byte	0x03, 0x1b
        /*001e*/ 	.short	0x00ff


	//----- nvinfo : EIATTR_EXTERNS
	.align		4
        /*0020*/ 	.byte	0x04, 0x0f
        /*0022*/ 	.short	(.L_12 - .L_11)


	//   ....[0]....
	.align		4
.L_11:
        /*0024*/ 	.word	index@(vprintf)


	//----- nvinfo : EIATTR_MERCURY_ISA_VERSION
	.align		4
.L_12:
        /*0028*/ 	.byte	0x03, 0x5f
        /*002a*/ 	.short	0x0101


	//----- nvinfo : EIATTR_VRC_CTA_INIT_COUNT
	.align		4
        /*002c*/ 	.byte	0x02, 0x4a
	.zero		1
	.zero		1


	//----- nvinfo : EIATTR_SYSCALL_OFFSETS
	.align		4
        /*0030*/ 	.byte	0x04, 0x46
        /*0032*/ 	.short	(.L_14 - .L_13)


	//   ....[0]....
.L_13:
        /*0034*/ 	.word	0x00000100


	//----- nvinfo : EIATTR_EXIT_INSTR_OFFSETS
	.align		4
.L_14:
        /*0038*/ 	.byte	0x04, 0x1c
        /*003a*/ 	.short	(.L_16 - .L_15)


	//   ....[0]....
.L_15:
        /*003c*/ 	.word	0x00000110


	//----- nvinfo : EIATTR_CBANK_PARAM_SIZE
	.align		4
.L_16:
        /*0040*/ 	.byte	0x03, 0x19
        /*0042*/ 	.short	0x0008


	//----- nvinfo : EIATTR_PARAM_CBANK
	.align		4
        /*0044*/ 	.byte	0x04, 0x0a
        /*0046*/ 	.short	(.L_18 - .L_17)
	.align		4
.L_17:
        /*0048*/ 	.word	index@(.nv.constant0._Z4funcP9CudaClass)
        /*004c*/ 	.short	0x0380
        /*004e*/ 	.short	0x0008


	//----- nvinfo : EIATTR_SW_WAR
	.align		4
.L_18:
        /*0050*/ 	.byte	0x04, 0x36
        /*0052*/ 	.short	(.L_20 - .L_19)
.L_19:
        /*0054*/ 	.word	0x00000008
.L_20:


//--------------------- .nv.callgraph             --------------------------
	.section	.nv.callgraph,"",@"SHT_CUDA_CALLGRAPH"
	.align	4
	.sectionentsize	8
	.align		4
        /*0000*/ 	.word	0x00000000
	.align		4
        /*0004*/ 	.word	0xffffffff
	.align		4
        /*0008*/ 	.word	index@(_Z4funcP9CudaClass)
	.align		4
        /*000c*/ 	.word	index@(vprintf)
	.align		4
        /*0010*/ 	.word	0x00000000
	.align		4
        /*0014*/ 	.word	0xfffffffe
	.align		4
        /*0018*/ 	.word	0x00000000
	.align		4
        /*001c*/ 	.word	0xfffffffd
	.align		4
        /*0020*/ 	.word	0x00000000
	.align		4
        /*0024*/ 	.word	0xfffffffc


//--------------------- .nv.constant4             --------------------------
	.section	.nv.constant4,"a",@progbits
	.align	8
	.align		8
.nv.constant4:
        /*0000*/ 	.dword	vprintf
	.align		8
        /*0008*/ 	.dword	$str


//--------------------- .text._Z4funcP9CudaClass  --------------------------
	.section	.text._Z4funcP9CudaClass,"ax",@progbits
	.align	128
        .global         _Z4funcP9CudaClass
        .type           _Z4funcP9CudaClass,@function
        .size           _Z4funcP9CudaClass,(.L_x_2 - _Z4funcP9CudaClass)
        .other          _Z4funcP9CudaClass,@"STO_CUDA_ENTRY STV_DEFAULT"
_Z4funcP9CudaClass:
.text._Z4funcP9CudaClass:
[----:B------:R-:W0:Y:S08]  /*0000*/  LDC R1, c[0x0][0x37c] ;  /* 0x0000df00ff017b82 */ /* 0x000e300000000800 */
[----:B------:R-:W1:Y:S01]  /*0010*/  LDC.64 R2, c[0x0][0x380] ;  /* 0x0000e000ff027b82 */ /* 0x000e620000000a00 */
[----:B------:R-:W1:Y:S01]  /*0020*/  LDCU.64 UR4, c[0x0][0x358] ;  /* 0x00006b00ff0477ac */ /* 0x000e620008000a00 */
[----:B0-----:R-:W-:Y:S01]  /*0030*/  VIADD R1, R1, 0xfffffff8 ;  /* 0xfffffff801017836 */ /* 0x001fe20000000000 */
[----:B------:R-:W0:Y:S01]  /*0040*/  LDCU.64 UR6, c[0x4][0x8] ;  /* 0x01000100ff0677ac */ /* 0x000e220008000a00 */
[----:B-1----:R-:W2:Y:S01]  /*0050*/  LDG.E R2, desc[UR4][R2.64] ;  /* 0x0000000402027981 */ /* 0x002ea2000c1e1900 */
[----:B------:R-:W-:Y:S01]  /*0060*/  MOV R0, 0x0 ;  /* 0x0000000000007802 */ /* 0x000fe20000000f00 */
[----:B------:R-:W1:Y:S01]  /*0070*/  LDCU UR4, c[0x0][0x2f8] ;  /* 0x00005f00ff0477ac */ /* 0x000e620008000800 */
[----:B0-----:R-:W-:Y:S01]  /*0080*/  IMAD.U32 R4, RZ, RZ, UR6 ;  /* 0x00000006ff047e24 */ /* 0x001fe2000f8e00ff */
[----:B------:R-:W-:Y:S01]  /*0090*/  MOV R5, UR7 ;  /* 0x0000000700057c02 */ /* 0x000fe20008000f00 */
[----:B------:R0:W3:Y:S01]  /*00a0*/  LDC.64 R8, c[0x4][R0] ;  /* 0x0100000000087b82 */ /* 0x0000e20000000a00 */
[----:B------:R-:W4:Y:S01]  /*00b0*/  LDCU UR5, c[0x0][0x2fc] ;  /* 0x00005f80ff0577ac */ /* 0x000f220008000800 */
[----:B-1----:R-:W-:-:S05]  /*00c0*/  IADD3 R6, P0, PT, R1, UR4, RZ ;  /* 0x0000000401067c10 */ /* 0x002fca000ff1e0ff */
[----:B----4-:R-:W-:Y:S01]  /*00d0*/  IMAD.X R7, RZ, RZ, UR5, P0 ;  /* 0x00000005ff077e24 */ /* 0x010fe200080e06ff */
[----:B--23--:R0:W-:Y:S07]  /*00e0*/  STL [R1], R2 ;  /* 0x0000000201007387 */ /* 0x00c1ee0000100800 */
[----:B------:R-:W-:-:S07]  /*00f0*/  LEPC R20, `(.L_x_0) ;  /* 0x000000001014794e */ /* 0x000fce0000000000 */
[----:B0-----:R-:W-:Y:S05]  /*0100*/  CALL.ABS.NOINC R8 ;  /* 0x0000000008007343 */ /* 0x001fea0003c00000 */
.L_x_0:
[----:B------:R-:W-:Y:S05]  /*0110*/  EXIT ;  /* 0x000000000000794d */ /* 0x000fea0003800000 */
.L_x_1:
[----:B------:R-:W-:-:S00]  /*0120*/  BRA `(.L_x_1) ;  /* 0xfffffffc00fc7947 */ /* 0x000fc0000383ffff */
[----:B------:R-:W-:-:S00]  /*0130*/  NOP ;  /* 0x0000000000007918 */ /* 0x000fc00000000000 */
        /* <DEDUP_REMOVED lines=12> */
.L_x_2:


//--------------------- .nv.global.init           --------------------------
	.section	.nv.global.init,"aw",@progbits
.nv.global.init:
	.type		$str,@object
	.size		$str,(.L_0 - $str)
$str:
        /*0000*/ 	.byte	0x78, 0x3a, 0x20, 0x25, 0x64, 0x0a, 0x00
.L_0:


//--------------------- .nv.shared.reserved.0     --------------------------
	.section	.nv.shared.reserved.0,"aw",@nobits
	.weak		__nv_reservedSMEM_offset_0_alias
	.size		__nv_reservedSMEM_offset_0_alias, 0, 64
	.other		__nv_reservedSMEM_offset_0_alias,@"STO_CUDA_RESERVED_SHARED STV_DEFAULT"
__nv_reservedSMEM_offset_0_alias:
	.zero		0
	.zero		64


//--------------------- .nv.constant0._Z4funcP9CudaClass --------------------------
	.section	.nv.constant0._Z4funcP9CudaClass,"a",@progbits
	.sectionflags	@""
	.align	4
.nv.constant0._Z4funcP9CudaClass:
	.zero		904


//--------------------- SYMBOLS --------------------------

	.type		.nv.reservedSmem.offset0,@object
	.size		.nv.reservedSmem.offset0,0x4
	.type		vprintf,@function
